//
// Generated by NVIDIA NVVM Compiler
//
// Compiler Build ID: CL-36424714
// Cuda compilation tools, release 13.0, V13.0.88
// Based on NVVM 20.0.0
//

.version 9.0
.target sm_100
.address_size 64

	// .globl	_Z20KernelNeighbourColorPbPiS_iS0_

.visible .entry _Z20KernelNeighbourColorPbPiS_iS0_(
	.param .u64 .ptr .align 1 _Z20KernelNeighbourColorPbPiS_iS0__param_0,
	.param .u64 .ptr .align 1 _Z20KernelNeighbourColorPbPiS_iS0__param_1,
	.param .u64 .ptr .align 1 _Z20KernelNeighbourColorPbPiS_iS0__param_2,
	.param .u32 _Z20KernelNeighbourColorPbPiS_iS0__param_3,
	.param .u64 .ptr .align 1 _Z20KernelNeighbourColorPbPiS_iS0__param_4
)
{
	.reg .pred 	%p<3>;
	.reg .b16 	%rs<3>;
	.reg .b32 	%r<11>;
	.reg .b32 	%f<2>;
	.reg .b64 	%rd<17>;

	ld.param.u64 	%rd3, [_Z20KernelNeighbourColorPbPiS_iS0__param_0];
	ld.param.u64 	%rd1, [_Z20KernelNeighbourColorPbPiS_iS0__param_1];
	ld.param.u64 	%rd2, [_Z20KernelNeighbourColorPbPiS_iS0__param_2];
	ld.param.u32 	%r4, [_Z20KernelNeighbourColorPbPiS_iS0__param_3];
	ld.param.u64 	%rd4, [_Z20KernelNeighbourColorPbPiS_iS0__param_4];
	cvta.to.global.u64 	%rd5, %rd3;
	cvta.to.global.u64 	%rd6, %rd4;
	mov.u32 	%r5, %tid.x;
	div.u32 	%r6, %r5, %r4;
	cvt.rn.f32.u32 	%f1, %r6;
	cvt.rzi.s32.f32 	%r1, %f1;
	mul.lo.s32 	%r7, %r6, %r4;
	sub.s32 	%r2, %r5, %r7;
	mul.wide.s32 	%rd7, %r1, 4;
	add.s64 	%rd8, %rd6, %rd7;
	ld.global.u32 	%r8, [%rd8];
	mad.lo.s32 	%r9, %r8, %r4, %r2;
	cvt.s64.s32 	%rd9, %r9;
	add.s64 	%rd10, %rd5, %rd9;
	ld.global.u8 	%rs1, [%rd10];
	setp.eq.s16 	%p1, %rs1, 0;
	@%p1 bra 	$L__BB0_3;
	cvta.to.global.u64 	%rd11, %rd1;
	mul.wide.u32 	%rd12, %r2, 4;
	add.s64 	%rd13, %rd11, %rd12;
	ld.global.u32 	%r3, [%rd13];
	setp.eq.s32 	%p2, %r3, 0;
	@%p2 bra 	$L__BB0_3;
	mad.lo.s32 	%r10, %r1, %r4, %r3;
	cvt.s64.s32 	%rd14, %r10;
	cvta.to.global.u64 	%rd15, %rd2;
	add.s64 	%rd16, %rd15, %rd14;
	mov.b16 	%rs2, 1;
	st.global.u8 	[%rd16], %rs2;
$L__BB0_3:
	ret;

}
	// .globl	_Z17KernelSearchColorPiPbiS_
.visible .entry _Z17KernelSearchColorPiPbiS_(
	.param .u64 .ptr .align 1 _Z17KernelSearchColorPiPbiS__param_0,
	.param .u64 .ptr .align 1 _Z17KernelSearchColorPiPbiS__param_1,
	.param .u32 _Z17KernelSearchColorPiPbiS__param_2,
	.param .u64 .ptr .align 1 _Z17KernelSearchColorPiPbiS__param_3
)
{
	.reg .pred 	%p<4>;
	.reg .b16 	%rs<2>;
	.reg .b32 	%r<10>;
	.reg .b64 	%rd<13>;

	ld.param.u64 	%rd3, [_Z17KernelSearchColorPiPbiS__param_0];
	ld.param.u64 	%rd4, [_Z17KernelSearchColorPiPbiS__param_1];
	ld.param.u32 	%r5, [_Z17KernelSearchColorPiPbiS__param_2];
	ld.param.u64 	%rd5, [_Z17KernelSearchColorPiPbiS__param_3];
	cvta.to.global.u64 	%rd1, %rd5;
	setp.lt.s32 	%p1, %r5, 1;
	@%p1 bra 	$L__BB1_5;
	mov.u32 	%r7, %tid.x;
	mul.wide.u32 	%rd6, %r7, 4;
	add.s64 	%rd7, %rd1, %rd6;
	ld.global.u32 	%r1, [%rd7];
	mul.lo.s32 	%r2, %r5, %r7;
	cvta.to.global.u64 	%rd2, %rd4;
	mov.b32 	%r9, 0;
$L__BB1_2:
	add.s32 	%r8, %r9, %r2;
	cvt.u64.u32 	%rd8, %r8;
	add.s64 	%rd9, %rd2, %rd8;
	ld.global.u8 	%rs1, [%rd9];
	setp.ne.s16 	%p2, %rs1, 0;
	@%p2 bra 	$L__BB1_4;
	cvta.to.global.u64 	%rd10, %rd3;
	mul.wide.s32 	%rd11, %r1, 4;
	add.s64 	%rd12, %rd10, %rd11;
	st.global.u32 	[%rd12], %r9;
	bra.uni 	$L__BB1_5;
$L__BB1_4:
	add.s32 	%r9, %r9, 1;
	setp.ne.s32 	%p3, %r9, %r5;
	@%p3 bra 	$L__BB1_2;
$L__BB1_5:
	ret;

}
	// .globl	_Z16KernelCheckColorPiPbiS_S_
.visible .entry _Z16KernelCheckColorPiPbiS_S_(
	.param .u64 .ptr .align 1 _Z16KernelCheckColorPiPbiS_S__param_0,
	.param .u64 .ptr .align 1 _Z16KernelCheckColorPiPbiS_S__param_1,
	.param .u32 _Z16KernelCheckColorPiPbiS_S__param_2,
	.param .u64 .ptr .align 1 _Z16KernelCheckColorPiPbiS_S__param_3,
	.param .u64 .ptr .align 1 _Z16KernelCheckColorPiPbiS_S__param_4
)
{
	.reg .pred 	%p<2>;
	.reg .b16 	%rs<2>;
	.reg .b32 	%r<4>;
	.reg .b64 	%rd<16>;

	ld.param.u64 	%rd1, [_Z16KernelCheckColorPiPbiS_S__param_0];
	ld.param.u64 	%rd2, [_Z16KernelCheckColorPiPbiS_S__param_1];
	ld.param.u64 	%rd3, [_Z16KernelCheckColorPiPbiS_S__param_3];
	ld.param.u64 	%rd4, [_Z16KernelCheckColorPiPbiS_S__param_4];
	cvta.to.global.u64 	%rd5, %rd2;
	cvta.to.global.u64 	%rd6, %rd1;
	cvta.to.global.u64 	%rd7, %rd3;
	mov.u32 	%r1, %tid.x;
	mul.wide.u32 	%rd8, %r1, 4;
	add.s64 	%rd9, %rd7, %rd8;
	ld.global.u32 	%r2, [%rd9];
	mul.wide.s32 	%rd10, %r2, 4;
	add.s64 	%rd11, %rd6, %rd10;
	ld.global.s32 	%rd12, [%rd11];
	add.s64 	%rd13, %rd5, %rd12;
	ld.global.u8 	%rs1, [%rd13];
	setp.eq.s16 	%p1, %rs1, 0;
	selp.b32 	%r3, -1, %r2, %p1;
	cvta.to.global.u64 	%rd14, %rd4;
	add.s64 	%rd15, %rd14, %rd8;
	st.global.u32 	[%rd15], %r3;
	ret;

}


// ===== COMPILED SASS (sm_100) =====

	.target	sm_100

	.elftype	@"ET_EXEC"


//--------------------- .note.nv.tkinfo           --------------------------
	.section	.note.nv.tkinfo,"",@"SHT_NOTE"
	.sectionflags	@"SHF_NOTE_NV_TKINFO"
	.tkinfo
        /*0018*/ 	.word	0x00000002
        /*0030*/ 	.string	""
        /*0030*/ 	.string	"ptxas"
        /*0030*/ 	.string	"Cuda compilation tools, release 13.0, V13.0.88"
        /*0030*/ 	.string	"Build cuda_13.0.r13.0/compiler.36424714_0"
        /*0030*/ 	.string	"-arch sm_100 -m 64 "



//--------------------- .note.nv.cuinfo           --------------------------
	.section	.note.nv.cuinfo,"",@"SHT_NOTE"
	.sectionflags	@"SHF_NOTE_NV_CUINFO"
        /*0018*/ 	.short	0x0002
        /*001a*/ 	.short	0x0064
        /*001c*/ 	.short	0x0082
	.zero		2


//--------------------- .nv.info                  --------------------------
	.section	.nv.info,"",@"SHT_CUDA_INFO"
	.align	4


	//----- nvinfo : EIATTR_REGCOUNT
	.align		4
        /*0000*/ 	.byte	0x04, 0x2f
        /*0002*/ 	.short	(.L_1 - .L_0)
	.align		4
.L_0:
        /*0004*/ 	.word	index@(_Z20KernelNeighbourColorPbPiS_iS0_)
        /*0008*/ 	.word	0x0000000c


	//----- nvinfo : EIATTR_FRAME_SIZE
	.align		4
.L_1:
        /*000c*/ 	.byte	0x04, 0x11
        /*000e*/ 	.short	(.L_3 - .L_2)
	.align		4
.L_2:
        /*0010*/ 	.word	index@(_Z20KernelNeighbourColorPbPiS_iS0_)
        /*0014*/ 	.word	0x00000000


	//----- nvinfo : EIATTR_REGCOUNT
	.align		4
.L_3:
        /*0018*/ 	.byte	0x04, 0x2f
        /*001a*/ 	.short	(.L_5 - .L_4)
	.align		4
.L_4:
        /*001c*/ 	.word	index@(_Z17KernelSearchColorPiPbiS_)
        /*0020*/ 	.word	0x0000000a


	//----- nvinfo : EIATTR_FRAME_SIZE
	.align		4
.L_5:
        /*0024*/ 	.byte	0x04, 0x11
        /*0026*/ 	.short	(.L_7 - .L_6)
	.align		4
.L_6:
        /*0028*/ 	.word	index@(_Z17KernelSearchColorPiPbiS_)
        /*002c*/ 	.word	0x00000000


	//----- nvinfo : EIATTR_REGCOUNT
	.align		4
.L_7:
        /*0030*/ 	.byte	0x04, 0x2f
        /*0032*/ 	.short	(.L_9 - .L_8)
	.align		4
.L_8:
        /*0034*/ 	.word	index@(_Z16KernelCheckColorPiPbiS_S_)
        /*0038*/ 	.word	0x0000000e


	//----- nvinfo : EIATTR_FRAME_SIZE
	.align		4
.L_9:
        /*003c*/ 	.byte	0x04, 0x11
        /*003e*/ 	.short	(.L_11 - .L_10)
	.align		4
.L_10:
        /*0040*/ 	.word	index@(_Z16KernelCheckColorPiPbiS_S_)
        /*0044*/ 	.word	0x00000000


	//----- nvinfo : EIATTR_MIN_STACK_SIZE
	.align		4
.L_11:
        /*0048*/ 	.byte	0x04, 0x12
        /*004a*/ 	.short	(.L_13 - .L_12)
	.align		4
.L_12:
        /*004c*/ 	.word	index@(_Z16KernelCheckColorPiPbiS_S_)
        /*0050*/ 	.word	0x00000000


	//----- nvinfo : EIATTR_MIN_STACK_SIZE
	.align		4
.L_13:
        /*0054*/ 	.byte	0x04, 0x12
        /*0056*/ 	.short	(.L_15 - .L_14)
	.align		4
.L_14:
        /*0058*/ 	.word	index@(_Z17KernelSearchColorPiPbiS_)
        /*005c*/ 	.word	0x00000000


	//----- nvinfo : EIATTR_MIN_STACK_SIZE
	.align		4
.L_15:
        /*0060*/ 	.byte	0x04, 0x12
        /*0062*/ 	.short	(.L_17 - .L_16)
	.align		4
.L_16:
        /*0064*/ 	.word	index@(_Z20KernelNeighbourColorPbPiS_iS0_)
        /*0068*/ 	.word	0x00000000
.L_17:


//--------------------- .nv.compat                --------------------------
	.section	.nv.compat,"",@"SHT_CUDA_COMPAT_INFO"
	.align	4
        /*0000*/ 	.byte	0x02, 0x09, 0x00, 0x00, 0x02, 0x02, 0x01, 0x00, 0x02, 0x05, 0x05, 0x00, 0x03, 0x07, 0x01, 0x01
        /*0010*/ 	.byte	0x02, 0x03, 0x00, 0x00, 0x02, 0x06, 0x01, 0x00, 0x04, 0x0b, 0x08, 0x00, 0x09, 0x00, 0x00, 0x00
        /*0020*/ 	.byte	0x00, 0x00, 0x00, 0x00


//--------------------- .nv.info._Z16KernelCheckColorPiPbiS_S_ --------------------------
	.section	.nv.info._Z16KernelCheckColorPiPbiS_S_,"",@"SHT_CUDA_INFO"
	.sectionflags	@""
	.align	4


	//----- nvinfo : EIATTR_CUDA_API_VERSION
	.align		4
        /*0000*/ 	.byte	0x04, 0x37
        /*0002*/ 	.short	(.L_19 - .L_18)
.L_18:
        /*0004*/ 	.word	0x00000082


	//----- nvinfo : EIATTR_KPARAM_INFO
	.align		4
.L_19:
        /*0008*/ 	.byte	0x04, 0x17
        /*000a*/ 	.short	(.L_21 - .L_20)
.L_20:
        /*000c*/ 	.word	0x00000000
        /*0010*/ 	.short	0x0004
        /*0012*/ 	.short	0x0020
        /*0014*/ 	.byte	0x00, 0xf5, 0x21, 0x00


	//----- nvinfo : EIATTR_KPARAM_INFO
	.align		4
.L_21:
        /*0018*/ 	.byte	0x04, 0x17
        /*001a*/ 	.short	(.L_23 - .L_22)
.L_22:
        /*001c*/ 	.word	0x00000000
        /*0020*/ 	.short	0x0003
        /*0022*/ 	.short	0x0018
        /*0024*/ 	.byte	0x00, 0xf5, 0x21, 0x00


	//----- nvinfo : EIATTR_KPARAM_INFO
	.align		4
.L_23:
        /*0028*/ 	.byte	0x04, 0x17
        /*002a*/ 	.short	(.L_25 - .L_24)
.L_24:
        /*002c*/ 	.word	0x00000000
        /*0030*/ 	.short	0x0002
        /*0032*/ 	.short	0x0010
        /*0034*/ 	.byte	0x00, 0xf0, 0x11, 0x00


	//----- nvinfo : EIATTR_KPARAM_INFO
	.align		4
.L_25:
        /*0038*/ 	.byte	0x04, 0x17
        /*003a*/ 	.short	(.L_27 - .L_26)
.L_26:
        /*003c*/ 	.word	0x00000000
        /*0040*/ 	.short	0x0001
        /*0042*/ 	.short	0x0008
        /*0044*/ 	.byte	0x00, 0xf5, 0x21, 0x00


	//----- nvinfo : EIATTR_KPARAM_INFO
	.align		4
.L_27:
        /*0048*/ 	.byte	0x04, 0x17
        /*004a*/ 	.short	(.L_29 - .L_28)
.L_28:
        /*004c*/ 	.word	0x00000000
        /*0050*/ 	.short	0x0000
        /*0052*/ 	.short	0x0000
        /*0054*/ 	.byte	0x00, 0xf5, 0x21, 0x00


	//----- nvinfo : EIATTR_SPARSE_MMA_MASK
	.align		4
.L_29:
        /*0058*/ 	.byte	0x03, 0x50
        /*005a*/ 	.short	0x0000


	//----- nvinfo : EIATTR_MAXREG_COUNT
	.align		4
        /*005c*/ 	.byte	0x03, 0x1b
        /*005e*/ 	.short	0x00ff


	//----- nvinfo : EIATTR_MERCURY_ISA_VERSION
	.align		4
        /*0060*/ 	.byte	0x03, 0x5f
        /*0062*/ 	.short	0x0101


	//----- nvinfo : EIATTR_VRC_CTA_INIT_COUNT
	.align		4
        /*0064*/ 	.byte	0x02, 0x4a
	.zero		1
	.zero		1


	//----- nvinfo : EIATTR_EXIT_INSTR_OFFSETS
	.align		4
        /*0068*/ 	.byte	0x04, 0x1c
        /*006a*/ 	.short	(.L_31 - .L_30)


	//   ....[0]....
.L_30:
        /*006c*/ 	.word	0x00000120


	//----- nvinfo : EIATTR_CBANK_PARAM_SIZE
	.align		4
.L_31:
        /*0070*/ 	.byte	0x03, 0x19
        /*0072*/ 	.short	0x0028


	//----- nvinfo : EIATTR_PARAM_CBANK
	.align		4
        /*0074*/ 	.byte	0x04, 0x0a
        /*0076*/ 	.short	(.L_33 - .L_32)
	.align		4
.L_32:
        /*0078*/ 	.word	index@(.nv.constant0._Z16KernelCheckColorPiPbiS_S_)
        /*007c*/ 	.short	0x0380
        /*007e*/ 	.short	0x0028


	//----- nvinfo : EIATTR_SW_WAR
	.align		4
.L_33:
        /*0080*/ 	.byte	0x04, 0x36
        /*0082*/ 	.short	(.L_35 - .L_34)
.L_34:
        /*0084*/ 	.word	0x00000008
.L_35:


//--------------------- .nv.info._Z17KernelSearchColorPiPbiS_ --------------------------
	.section	.nv.info._Z17KernelSearchColorPiPbiS_,"",@"SHT_CUDA_INFO"
	.sectionflags	@""
	.align	4


	//----- nvinfo : EIATTR_CUDA_API_VERSION
	.align		4
        /*0000*/ 	.byte	0x04, 0x37
        /*0002*/ 	.short	(.L_37 - .L_36)
.L_36:
        /*0004*/ 	.word	0x00000082


	//----- nvinfo : EIATTR_KPARAM_INFO
	.align		4
.L_37:
        /*0008*/ 	.byte	0x04, 0x17
        /*000a*/ 	.short	(.L_39 - .L_38)
.L_38:
        /*000c*/ 	.word	0x00000000
        /*0010*/ 	.short	0x0003
        /*0012*/ 	.short	0x0018
        /*0014*/ 	.byte	0x00, 0xf5, 0x21, 0x00


	//----- nvinfo : EIATTR_KPARAM_INFO
	.align		4
.L_39:
        /*0018*/ 	.byte	0x04, 0x17
        /*001a*/ 	.short	(.L_41 - .L_40)
.L_40:
        /*001c*/ 	.word	0x00000000
        /*0020*/ 	.short	0x0002
        /*0022*/ 	.short	0x0010
        /*0024*/ 	.byte	0x00, 0xf0, 0x11, 0x00


	//----- nvinfo : EIATTR_KPARAM_INFO
	.align		4
.L_41:
        /*0028*/ 	.byte	0x04, 0x17
        /*002a*/ 	.short	(.L_43 - .L_42)
.L_42:
        /*002c*/ 	.word	0x00000000
        /*0030*/ 	.short	0x0001
        /*0032*/ 	.short	0x0008
        /*0034*/ 	.byte	0x00, 0xf5, 0x21, 0x00


	//----- nvinfo : EIATTR_KPARAM_INFO
	.align		4
.L_43:
        /*0038*/ 	.byte	0x04, 0x17
        /*003a*/ 	.short	(.L_45 - .L_44)
.L_44:
        /*003c*/ 	.word	0x00000000
        /*0040*/ 	.short	0x0000
        /*0042*/ 	.short	0x0000
        /*0044*/ 	.byte	0x00, 0xf5, 0x21, 0x00


	//----- nvinfo : EIATTR_SPARSE_MMA_MASK
	.align		4
.L_45:
        /*0048*/ 	.byte	0x03, 0x50
        /*004a*/ 	.short	0x0000


	//----- nvinfo : EIATTR_MAXREG_COUNT
	.align		4
        /*004c*/ 	.byte	0x03, 0x1b
        /*004e*/ 	.short	0x00ff


	//----- nvinfo : EIATTR_MERCURY_ISA_VERSION
	.align		4
        /*0050*/ 	.byte	0x03, 0x5f
        /*0052*/ 	.short	0x0101


	//----- nvinfo : EIATTR_VRC_CTA_INIT_COUNT
	.align		4
        /*0054*/ 	.byte	0x02, 0x4a
	.zero		1
	.zero		1


	//----- nvinfo : EIATTR_EXIT_INSTR_OFFSETS
	.align		4
        /*0058*/ 	.byte	0x04, 0x1c
        /*005a*/ 	.short	(.L_47 - .L_46)


	//   ....[0]....
.L_46:
        /*005c*/ 	.word	0x00000030


	//   ....[1]....
        /*0060*/ 	.word	0x00000160


	//   ....[2]....
        /*0064*/ 	.word	0x000001b0


	//----- nvinfo : EIATTR_CRS_STACK_SIZE
	.align		4
.L_47:
        /*0068*/ 	.byte	0x04, 0x1e
        /*006a*/ 	.short	(.L_49 - .L_48)
.L_48:
        /*006c*/ 	.word	0x00000000


	//----- nvinfo : EIATTR_CBANK_PARAM_SIZE
	.align		4
.L_49:
        /*0070*/ 	.byte	0x03, 0x19
        /*0072*/ 	.short	0x0020


	//----- nvinfo : EIATTR_PARAM_CBANK
	.align		4
        /*0074*/ 	.byte	0x04, 0x0a
        /*0076*/ 	.short	(.L_51 - .L_50)
	.align		4
.L_50:
        /*0078*/ 	.word	index@(.nv.constant0._Z17KernelSearchColorPiPbiS_)
        /*007c*/ 	.short	0x0380
        /*007e*/ 	.short	0x0020


	//----- nvinfo : EIATTR_SW_WAR
	.align		4
.L_51:
        /*0080*/ 	.byte	0x04, 0x36
        /*0082*/ 	.short	(.L_53 - .L_52)
.L_52:
        /*0084*/ 	.word	0x00000008
.L_53:


//--------------------- .nv.info._Z20KernelNeighbourColorPbPiS_iS0_ --------------------------
	.section	.nv.info._Z20KernelNeighbourColorPbPiS_iS0_,"",@"SHT_CUDA_INFO"
	.sectionflags	@""
	.align	4


	//----- nvinfo : EIATTR_CUDA_API_VERSION
	.align		4
        /*0000*/ 	.byte	0x04, 0x37
        /*0002*/ 	.short	(.L_55 - .L_54)
.L_54:
        /*0004*/ 	.word	0x00000082


	//----- nvinfo : EIATTR_KPARAM_INFO
	.align		4
.L_55:
        /*0008*/ 	.byte	0x04, 0x17
        /*000a*/ 	.short	(.L_57 - .L_56)
.L_56:
        /*000c*/ 	.word	0x00000000
        /*0010*/ 	.short	0x0004
        /*0012*/ 	.short	0x0020
        /*0014*/ 	.byte	0x00, 0xf5, 0x21, 0x00


	//----- nvinfo : EIATTR_KPARAM_INFO
	.align		4
.L_57:
        /*0018*/ 	.byte	0x04, 0x17
        /*001a*/ 	.short	(.L_59 - .L_58)
.L_58:
        /*001c*/ 	.word	0x00000000
        /*0020*/ 	.short	0x0003
        /*0022*/ 	.short	0x0018
        /*0024*/ 	.byte	0x00, 0xf0, 0x11, 0x00


	//----- nvinfo : EIATTR_KPARAM_INFO
	.align		4
.L_59:
        /*0028*/ 	.byte	0x04, 0x17
        /*002a*/ 	.short	(.L_61 - .L_60)
.L_60:
        /*002c*/ 	.word	0x00000000
        /*0030*/ 	.short	0x0002
        /*0032*/ 	.short	0x0010
        /*0034*/ 	.byte	0x00, 0xf5, 0x21, 0x00


	//----- nvinfo : EIATTR_KPARAM_INFO
	.align		4
.L_61:
        /*0038*/ 	.byte	0x04, 0x17
        /*003a*/ 	.short	(.L_63 - .L_62)
.L_62:
        /*003c*/ 	.word	0x00000000
        /*0040*/ 	.short	0x0001
        /*0042*/ 	.short	0x0008
        /*0044*/ 	.byte	0x00, 0xf5, 0x21, 0x00


	//----- nvinfo : EIATTR_KPARAM_INFO
	.align		4
.L_63:
        /*0048*/ 	.byte	0x04, 0x17
        /*004a*/ 	.short	(.L_65 - .L_64)
.L_64:
        /*004c*/ 	.word	0x00000000
        /*0050*/ 	.short	0x0000
        /*0052*/ 	.short	0x0000
        /*0054*/ 	.byte	0x00, 0xf5, 0x21, 0x00


	//----- nvinfo : EIATTR_SPARSE_MMA_MASK
	.align		4
.L_65:
        /*0058*/ 	.byte	0x03, 0x50
        /*005a*/ 	.short	0x0000


	//----- nvinfo : EIATTR_MAXREG_COUNT
	.align		4
        /*005c*/ 	.byte	0x03, 0x1b
        /*005e*/ 	.short	0x00ff


	//----- nvinfo : EIATTR_MERCURY_ISA_VERSION
	.align		4
        /*0060*/ 	.byte	0x03, 0x5f
        /*0062*/ 	.short	0x0101


	//----- nvinfo : EIATTR_VRC_CTA_INIT_COUNT
	.align		4
        /*0064*/ 	.byte	0x02, 0x4a
	.zero		1
	.zero		1


	//----- nvinfo : EIATTR_EXIT_INSTR_OFFSETS
	.align		4
        /*0068*/ 	.byte	0x04, 0x1c
        /*006a*/ 	.short	(.L_67 - .L_66)


	//   ....[0]....
.L_66:
        /*006c*/ 	.word	0x00000230


	//   ....[1]....
        /*0070*/ 	.word	0x00000280


	//   ....[2]....
        /*0074*/ 	.word	0x000002f0


	//----- nvinfo : EIATTR_CBANK_PARAM_SIZE
	.align		4
.L_67:
        /*0078*/ 	.byte	0x03, 0x19
        /*007a*/ 	.short	0x0028


	//----- nvinfo : EIATTR_PARAM_CBANK
	.align		4
        /*007c*/ 	.byte	0x04, 0x0a
        /*007e*/ 	.short	(.L_69 - .L_68)
	.align		4
.L_68:
        /*0080*/ 	.word	index@(.nv.constant0._Z20KernelNeighbourColorPbPiS_iS0_)
        /*0084*/ 	.short	0x0380
        /*0086*/ 	.short	0x0028


	//----- nvinfo : EIATTR_SW_WAR
	.align		4
.L_69:
        /*0088*/ 	.byte	0x04, 0x36
        /*008a*/ 	.short	(.L_71 - .L_70)
.L_70:
        /*008c*/ 	.word	0x00000008
.L_71:


//--------------------- .nv.callgraph             --------------------------
	.section	.nv.callgraph,"",@"SHT_CUDA_CALLGRAPH"
	.align	4
	.sectionentsize	8
	.align		4
        /*0000*/ 	.word	0x00000000
	.align		4
        /*0004*/ 	.word	0xffffffff
	.align		4
        /*0008*/ 	.word	0x00000000
	.align		4
        /*000c*/ 	.word	0xfffffffe
	.align		4
        /*0010*/ 	.word	0x00000000
	.align		4
        /*0014*/ 	.word	0xfffffffd
	.align		4
        /*0018*/ 	.word	0x00000000
	.align		4
        /*001c*/ 	.word	0xfffffffc


//--------------------- .text._Z16KernelCheckColorPiPbiS_S_ --------------------------
	.section	.text._Z16KernelCheckColorPiPbiS_S_,"ax",@progbits
	.align	128
        .global         _Z16KernelCheckColorPiPbiS_S_
        .type           _Z16KernelCheckColorPiPbiS_S_,@function
        .size           _Z16KernelCheckColorPiPbiS_S_,(.L_x_6 - _Z16KernelCheckColorPiPbiS_S_)
        .other          _Z16KernelCheckColorPiPbiS_S_,@"STO_CUDA_ENTRY STV_DEFAULT"
_Z16KernelCheckColorPiPbiS_S_:
.text._Z16KernelCheckColorPiPbiS_S_:
[----:B------:R-:W-:Y:S01]  /*0000*/  LDC R1, c[0x0][0x37c] ;  /* 0x0000df00ff017b82 */ /* 0x000fe20000000800 */
[----:B------:R-:W0:Y:S07]  /*0010*/  S2R R11, SR_TID.X ;  /* 0x00000000000b7919 */ /* 0x000e2e0000002100 */
[----:B------:R-:W0:Y:S01]  /*0020*/  LDC.64 R2, c[0x0][0x398] ;  /* 0x0000e600ff027b82 */ /* 0x000e220000000a00 */
[----:B------:R-:W1:Y:S01]  /*0030*/  LDCU.64 UR4, c[0x0][0x358] ;  /* 0x00006b00ff0477ac */ /* 0x000e620008000a00 */
[----:B------:R-:W2:Y:S06]  /*0040*/  LDCU.64 UR6, c[0x0][0x388] ;  /* 0x00007100ff0677ac */ /* 0x000eac0008000a00 */
[----:B------:R-:W3:Y:S08]  /*0050*/  LDC.64 R4, c[0x0][0x380] ;  /* 0x0000e000ff047b82 */ /* 0x000ef00000000a00 */
[----:B------:R-:W4:Y:S01]  /*0060*/  LDC.64 R6, c[0x0][0x3a0] ;  /* 0x0000e800ff067b82 */ /* 0x000f220000000a00 */
[----:B0-----:R-:W-:-:S06]  /*0070*/  IMAD.WIDE.U32 R2, R11, 0x4, R2 ;  /* 0x000000040b027825 */ /* 0x001fcc00078e0002 */
[----:B-1----:R-:W3:Y:S02]  /*0080*/  LDG.E R3, desc[UR4][R2.64] ;  /* 0x0000000402037981 */ /* 0x002ee4000c1e1900 */
[----:B---3--:R-:W-:-:S06]  /*0090*/  IMAD.WIDE R4, R3, 0x4, R4 ;  /* 0x0000000403047825 */ /* 0x008fcc00078e0204 */
[----:B------:R-:W2:Y:S02]  /*00a0*/  LDG.E R4, desc[UR4][R4.64] ;  /* 0x0000000404047981 */ /* 0x000ea4000c1e1900 */
[----:B--2---:R-:W-:-:S04]  /*00b0*/  IADD3 R8, P0, PT, R4, UR6, RZ ;  /* 0x0000000604087c10 */ /* 0x004fc8000ff1e0ff */
[----:B------:R-:W-:-:S05]  /*00c0*/  LEA.HI.X.SX32 R9, R4, UR7, 0x1, P0 ;  /* 0x0000000704097c11 */ /* 0x000fca00080f0eff */
[----:B------:R-:W2:Y:S01]  /*00d0*/  LDG.E.U8 R8, desc[UR4][R8.64] ;  /* 0x0000000408087981 */ /* 0x000ea2000c1e1100 */
[----:B----4-:R-:W-:Y:S01]  /*00e0*/  IMAD.WIDE.U32 R6, R11, 0x4, R6 ;  /* 0x000000040b067825 */ /* 0x010fe200078e0006 */
[----:B--2---:R-:W-:-:S04]  /*00f0*/  ISETP.NE.AND P0, PT, R8, RZ, PT ;  /* 0x000000ff0800720c */ /* 0x004fc80003f05270 */
[----:B------:R-:W-:-:S05]  /*0100*/  SEL R3, R3, 0xffffffff, P0 ;  /* 0xffffffff03037807 */ /* 0x000fca0000000000 */
[----:B------:R-:W-:Y:S01]  /*0110*/  STG.E desc[UR4][R6.64], R3 ;  /* 0x0000000306007986 */ /* 0x000fe2000c101904 */
[----:B------:R-:W-:Y:S05]  /*0120*/  EXIT ;  /* 0x000000000000794d */ /* 0x000fea0003800000 */
.L_x_0:
[----:B------:R-:W-:-:S00]  /*0130*/  BRA `(.L_x_0) ;  /* 0xfffffffc00fc7947 */ /* 0x000fc0000383ffff */
[----:B------:R-:W-:-:S00]  /*0140*/  NOP ;  /* 0x0000000000007918 */ /* 0x000fc00000000000 */
        /* <DEDUP_REMOVED lines=11> */
.L_x_6:


//--------------------- .text._Z17KernelSearchColorPiPbiS_ --------------------------
	.section	.text._Z17KernelSearchColorPiPbiS_,"ax",@progbits
	.align	128
        .global         _Z17KernelSearchColorPiPbiS_
        .type           _Z17KernelSearchColorPiPbiS_,@function
        .size           _Z17KernelSearchColorPiPbiS_,(.L_x_7 - _Z17KernelSearchColorPiPbiS_)
        .other          _Z17KernelSearchColorPiPbiS_,@"STO_CUDA_ENTRY STV_DEFAULT"
_Z17KernelSearchColorPiPbiS_:
.text._Z17KernelSearchColorPiPbiS_:
[----:B------:R-:W-:Y:S08]  /*0000*/  LDC R1, c[0x0][0x37c] ;  /* 0x0000df00ff017b82 */ /* 0x000ff00000000800 */
[----:B------:R-:W0:Y:S02]  /*0010*/  LDC R0, c[0x0][0x390] ;  /* 0x0000e400ff007b82 */ /* 0x000e240000000800 */
[----:B0-----:R-:W-:-:S13]  /*0020*/  ISETP.GE.AND P0, PT, R0, 0x1, PT ;  /* 0x000000010000780c */ /* 0x001fda0003f06270 */
[----:B------:R-:W-:Y:S05]  /*0030*/  @!P0 EXIT ;  /* 0x000000000000894d */ /* 0x000fea0003800000 */
[----:B------:R-:W0:Y:S01]  /*0040*/  S2R R0, SR_TID.X ;  /* 0x0000000000007919 */ /* 0x000e220000002100 */
[----:B------:R-:W0:Y:S01]  /*0050*/  LDC.64 R2, c[0x0][0x398] ;  /* 0x0000e600ff027b82 */ /* 0x000e220000000a00 */
[----:B------:R-:W1:Y:S01]  /*0060*/  LDCU.64 UR4, c[0x0][0x358] ;  /* 0x00006b00ff0477ac */ /* 0x000e620008000a00 */
[----:B------:R-:W2:Y:S06]  /*0070*/  LDCU.64 UR6, c[0x0][0x388] ;  /* 0x00007100ff0677ac */ /* 0x000eac0008000a00 */
[----:B------:R-:W3:Y:S01]  /*0080*/  LDC R4, c[0x0][0x390] ;  /* 0x0000e400ff047b82 */ /* 0x000ee20000000800 */
[----:B0-----:R-:W-:-:S05]  /*0090*/  IMAD.WIDE.U32 R2, R0, 0x4, R2 ;  /* 0x0000000400027825 */ /* 0x001fca00078e0002 */
[----:B-1----:R0:W5:Y:S01]  /*00a0*/  LDG.E R5, desc[UR4][R2.64] ;  /* 0x0000000402057981 */ /* 0x002162000c1e1900 */
[----:B------:R-:W-:Y:S01]  /*00b0*/  BSSY.RECONVERGENT B0, `(.L_x_1) ;  /* 0x000000c000007945 */ /* 0x000fe20003800200 */
[----:B--2---:R-:W-:-:S07]  /*00c0*/  IMAD.MOV.U32 R7, RZ, RZ, RZ ;  /* 0x000000ffff077224 */ /* 0x004fce00078e00ff */
.L_x_3:
[----:B0--3--:R-:W-:-:S05]  /*00d0*/  IMAD R2, R0, R4, R7 ;  /* 0x0000000400027224 */ /* 0x009fca00078e0207 */
[----:B------:R-:W-:-:S04]  /*00e0*/  IADD3 R2, P0, PT, R2, UR6, RZ ;  /* 0x0000000602027c10 */ /* 0x000fc8000ff1e0ff */
[----:B------:R-:W-:-:S05]  /*00f0*/  IADD3.X R3, PT, PT, RZ, UR7, RZ, P0, !PT ;  /* 0x00000007ff037c10 */ /* 0x000fca00087fe4ff */
[----:B------:R-:W2:Y:S02]  /*0100*/  LDG.E.U8 R2, desc[UR4][R2.64] ;  /* 0x0000000402027981 */ /* 0x000ea4000c1e1100 */
[----:B--2---:R-:W-:-:S13]  /*0110*/  ISETP.NE.AND P0, PT, R2, RZ, PT ;  /* 0x000000ff0200720c */ /* 0x004fda0003f05270 */
[----:B------:R-:W-:Y:S05]  /*0120*/  @!P0 BRA `(.L_x_2) ;  /* 0x0000000000108947 */ /* 0x000fea0003800000 */
[----:B------:R-:W-:-:S05]  /*0130*/  VIADD R7, R7, 0x1 ;  /* 0x0000000107077836 */ /* 0x000fca0000000000 */
[----:B------:R-:W-:-:S13]  /*0140*/  ISETP.NE.AND P0, PT, R7, R4, PT ;  /* 0x000000040700720c */ /* 0x000fda0003f05270 */
[----:B------:R-:W-:Y:S05]  /*0150*/  @P0 BRA `(.L_x_3) ;  /* 0xfffffffc00dc0947 */ /* 0x000fea000383ffff */
[----:B------:R-:W-:Y:S05]  /*0160*/  EXIT ;  /* 0x000000000000794d */ /* 0x000fea0003800000 */
.L_x_2:
[----:B------:R-:W-:Y:S05]  /*0170*/  BSYNC.RECONVERGENT B0 ;  /* 0x0000000000007941 */ /* 0x000fea0003800200 */
.L_x_1:
[----:B------:R-:W0:Y:S02]  /*0180*/  LDC.64 R2, c[0x0][0x380] ;  /* 0x0000e000ff027b82 */ /* 0x000e240000000a00 */
[----:B0----5:R-:W-:-:S05]  /*0190*/  IMAD.WIDE R2, R5, 0x4, R2 ;  /* 0x0000000405027825 */ /* 0x021fca00078e0202 */
[----:B------:R-:W-:Y:S01]  /*01a0*/  STG.E desc[UR4][R2.64], R7 ;  /* 0x0000000702007986 */ /* 0x000fe2000c101904 */
[----:B------:R-:W-:Y:S05]  /*01b0*/  EXIT ;  /* 0x000000000000794d */ /* 0x000fea0003800000 */
.L_x_4:
        /* <DEDUP_REMOVED lines=12> */
.L_x_7:


//--------------------- .text._Z20KernelNeighbourColorPbPiS_iS0_ --------------------------
	.section	.text._Z20KernelNeighbourColorPbPiS_iS0_,"ax",@progbits
	.align	128
        .global         _Z20KernelNeighbourColorPbPiS_iS0_
        .type           _Z20KernelNeighbourColorPbPiS_iS0_,@function
        .size           _Z20KernelNeighbourColorPbPiS_iS0_,(.L_x_8 - _Z20KernelNeighbourColorPbPiS_iS0_)
        .other          _Z20KernelNeighbourColorPbPiS_iS0_,@"STO_CUDA_ENTRY STV_DEFAULT"
_Z20KernelNeighbourColorPbPiS_iS0_:
.text._Z20KernelNeighbourColorPbPiS_iS0_:
[----:B------:R-:W-:Y:S01]  /*0000*/  LDC R1, c[0x0][0x37c] ;  /* 0x0000df00ff017b82 */ /* 0x000fe20000000800 */
[----:B------:R-:W0:Y:S01]  /*0010*/  LDCU UR6, c[0x0][0x398] ;  /* 0x00007300ff0677ac */ /* 0x000e220008000800 */
[----:B------:R-:W1:Y:S01]  /*0020*/  S2R R6, SR_TID.X ;  /* 0x0000000000067919 */ /* 0x000e620000002100 */
[----:B------:R-:W2:Y:S01]  /*0030*/  LDCU.64 UR4, c[0x0][0x358] ;  /* 0x00006b00ff0477ac */ /* 0x000ea20008000a00 */
[----:B------:R-:W3:Y:S01]  /*0040*/  LDCU.64 UR8, c[0x0][0x380] ;  /* 0x00007000ff0877ac */ /* 0x000ee20008000a00 */
[----:B0-----:R-:W0:Y:S01]  /*0050*/  I2F.U32.RP R0, UR6 ;  /* 0x0000000600007d06 */ /* 0x001e220008209000 */
[----:B------:R-:W-:-:S07]  /*0060*/  ISETP.NE.U32.AND P2, PT, RZ, UR6, PT ;  /* 0x00000006ff007c0c */ /* 0x000fce000bf45070 */
[----:B0-----:R-:W0:Y:S02]  /*0070*/  MUFU.RCP R0, R0 ;  /* 0x0000000000007308 */ /* 0x001e240000001000 */
[----:B0-----:R-:W-:-:S06]  /*0080*/  VIADD R2, R0, 0xffffffe ;  /* 0x0ffffffe00027836 */ /* 0x001fcc0000000000 */
[----:B------:R0:W4:Y:S02]  /*0090*/  F2I.FTZ.U32.TRUNC.NTZ R3, R2 ;  /* 0x0000000200037305 */ /* 0x000124000021f000 */
[----:B0-----:R-:W-:Y:S01]  /*00a0*/  IMAD.MOV.U32 R2, RZ, RZ, RZ ;  /* 0x000000ffff027224 */ /* 0x001fe200078e00ff */
[----:B----4-:R-:W-:-:S05]  /*00b0*/  IADD3 R5, PT, PT, RZ, -R3, RZ ;  /* 0x80000003ff057210 */ /* 0x010fca0007ffe0ff */
[----:B------:R-:W-:-:S04]  /*00c0*/  IMAD R5, R5, UR6, RZ ;  /* 0x0000000605057c24 */ /* 0x000fc8000f8e02ff */
[----:B------:R-:W-:-:S06]  /*00d0*/  IMAD.HI.U32 R3, R3, R5, R2 ;  /* 0x0000000503037227 */ /* 0x000fcc00078e0002 */
[----:B-1----:R-:W-:-:S05]  /*00e0*/  IMAD.HI.U32 R4, R3, R6, RZ ;  /* 0x0000000603047227 */ /* 0x002fca00078e00ff */
[----:B------:R-:W-:-:S05]  /*00f0*/  IADD3 R3, PT, PT, -R4, RZ, RZ ;  /* 0x000000ff04037210 */ /* 0x000fca0007ffe1ff */
[----:B------:R-:W-:Y:S02]  /*0100*/  IMAD R0, R3, UR6, R6 ;  /* 0x0000000603007c24 */ /* 0x000fe4000f8e0206 */
[----:B------:R-:W0:Y:S03]  /*0110*/  LDC.64 R2, c[0x0][0x3a0] ;  /* 0x0000e800ff027b82 */ /* 0x000e260000000a00 */
[----:B------:R-:W-:-:S13]  /*0120*/  ISETP.GE.U32.AND P0, PT, R0, UR6, PT ;  /* 0x0000000600007c0c */ /* 0x000fda000bf06070 */
[----:B------:R-:W-:Y:S01]  /*0130*/  @P0 VIADD R0, R0, -UR6 ;  /* 0x8000000600000c36 */ /* 0x000fe20008000000 */
[----:B------:R-:W-:-:S04]  /*0140*/  @P0 IADD3 R4, PT, PT, R4, 0x1, RZ ;  /* 0x0000000104040810 */ /* 0x000fc80007ffe0ff */
[----:B------:R-:W-:-:S13]  /*0150*/  ISETP.GE.U32.AND P1, PT, R0, UR6, PT ;  /* 0x0000000600007c0c */ /* 0x000fda000bf26070 */
[----:B------:R-:W-:Y:S01]  /*0160*/  @P1 VIADD R4, R4, 0x1 ;  /* 0x0000000104041836 */ /* 0x000fe20000000000 */
[----:B------:R-:W-:-:S04]  /*0170*/  @!P2 LOP3.LUT R4, RZ, UR6, RZ, 0x33, !PT ;  /* 0x00000006ff04ac12 */ /* 0x000fc8000f8e33ff */
[----:B------:R-:W-:-:S04]  /*0180*/  I2FP.F32.U32 R0, R4 ;  /* 0x0000000400007245 */ /* 0x000fc80000201000 */
[----:B------:R-:W0:Y:S02]  /*0190*/  F2I.TRUNC.NTZ R7, R0 ;  /* 0x0000000000077305 */ /* 0x000e24000020f100 */
[----:B0-----:R-:W-:-:S06]  /*01a0*/  IMAD.WIDE R2, R7, 0x4, R2 ;  /* 0x0000000407027825 */ /* 0x001fcc00078e0202 */
[----:B--2---:R-:W2:Y:S01]  /*01b0*/  LDG.E R2, desc[UR4][R2.64] ;  /* 0x0000000402027981 */ /* 0x004ea2000c1e1900 */
[----:B------:R-:W-:-:S05]  /*01c0*/  IADD3 R9, PT, PT, -R4, RZ, RZ ;  /* 0x000000ff04097210 */ /* 0x000fca0007ffe1ff */
[----:B------:R-:W-:-:S04]  /*01d0*/  IMAD R9, R9, UR6, R6 ;  /* 0x0000000609097c24 */ /* 0x000fc8000f8e0206 */
[----:B--2---:R-:W-:-:S05]  /*01e0*/  IMAD R5, R2, UR6, R9 ;  /* 0x0000000602057c24 */ /* 0x004fca000f8e0209 */
[----:B---3--:R-:W-:-:S04]  /*01f0*/  IADD3 R4, P0, PT, R5, UR8, RZ ;  /* 0x0000000805047c10 */ /* 0x008fc8000ff1e0ff */
[----:B------:R-:W-:-:S05]  /*0200*/  LEA.HI.X.SX32 R5, R5, UR9, 0x1, P0 ;  /* 0x0000000905057c11 */ /* 0x000fca00080f0eff */
[----:B------:R-:W2:Y:S02]  /*0210*/  LDG.E.U8 R4, desc[UR4][R4.64] ;  /* 0x0000000404047981 */ /* 0x000ea4000c1e1100 */
[----:B--2---:R-:W-:-:S13]  /*0220*/  ISETP.NE.AND P0, PT, R4, RZ, PT ;  /* 0x000000ff0400720c */ /* 0x004fda0003f05270 */
[----:B------:R-:W-:Y:S05]  /*0230*/  @!P0 EXIT ;  /* 0x000000000000894d */ /* 0x000fea0003800000 */
[----:B------:R-:W0:Y:S02]  /*0240*/  LDC.64 R2, c[0x0][0x388] ;  /* 0x0000e200ff027b82 */ /* 0x000e240000000a00 */
[----:B0-----:R-:W-:-:S06]  /*0250*/  IMAD.WIDE.U32 R2, R9, 0x4, R2 ;  /* 0x0000000409027825 */ /* 0x001fcc00078e0002 */
[----:B------:R-:W2:Y:S02]  /*0260*/  LDG.E R2, desc[UR4][R2.64] ;  /* 0x0000000402027981 */ /* 0x000ea4000c1e1900 */
[----:B--2---:R-:W-:-:S13]  /*0270*/  ISETP.NE.AND P0, PT, R2, RZ, PT ;  /* 0x000000ff0200720c */ /* 0x004fda0003f05270 */
[----:B------:R-:W-:Y:S05]  /*0280*/  @!P0 EXIT ;  /* 0x000000000000894d */ /* 0x000fea0003800000 */
[----:B------:R-:W0:Y:S01]  /*0290*/  LDCU.64 UR8, c[0x0][0x390] ;  /* 0x00007200ff0877ac */ /* 0x000e220008000a00 */
[----:B------:R-:W-:Y:S02]  /*02a0*/  IMAD R7, R7, UR6, R2 ;  /* 0x0000000607077c24 */ /* 0x000fe4000f8e0202 */
[----:B------:R-:W-:-:S03]  /*02b0*/  IMAD.MOV.U32 R0, RZ, RZ, 0x1 ;  /* 0x00000001ff007424 */ /* 0x000fc600078e00ff */
[----:B0-----:R-:W-:-:S04]  /*02c0*/  IADD3 R2, P0, PT, R7, UR8, RZ ;  /* 0x0000000807027c10 */ /* 0x001fc8000ff1e0ff */
[----:B------:R-:W-:-:S05]  /*02d0*/  LEA.HI.X.SX32 R3, R7, UR9, 0x1, P0 ;  /* 0x0000000907037c11 */ /* 0x000fca00080f0eff */
[----:B------:R-:W-:Y:S01]  /*02e0*/  STG.E.U8 desc[UR4][R2.64], R0 ;  /* 0x0000000002007986 */ /* 0x000fe2000c101104 */
[----:B------:R-:W-:Y:S05]  /*02f0*/  EXIT ;  /* 0x000000000000794d */ /* 0x000fea0003800000 */
.L_x_5:
        /* <DEDUP_REMOVED lines=16> */
.L_x_8:


//--------------------- .nv.shared.reserved.0     --------------------------
	.section	.nv.shared.reserved.0,"aw",@nobits
	.weak		__nv_reservedSMEM_offset_0_alias
	.size		__nv_reservedSMEM_offset_0_alias, 0, 64
	.other		__nv_reservedSMEM_offset_0_alias,@"STO_CUDA_RESERVED_SHARED STV_DEFAULT"
__nv_reservedSMEM_offset_0_alias:
	.zero		0
	.zero		64


//--------------------- .nv.constant0._Z16KernelCheckColorPiPbiS_S_ --------------------------
	.section	.nv.constant0._Z16KernelCheckColorPiPbiS_S_,"a",@progbits
	.sectionflags	@""
	.align	4
.nv.constant0._Z16KernelCheckColorPiPbiS_S_:
	.zero		936


//--------------------- .nv.constant0._Z17KernelSearchColorPiPbiS_ --------------------------
	.section	.nv.constant0._Z17KernelSearchColorPiPbiS_,"a",@progbits
	.sectionflags	@""
	.align	4
.nv.constant0._Z17KernelSearchColorPiPbiS_:
	.zero		928


//--------------------- .nv.constant0._Z20KernelNeighbourColorPbPiS_iS0_ --------------------------
	.section	.nv.constant0._Z20KernelNeighbourColorPbPiS_iS0_,"a",@progbits
	.sectionflags	@""
	.align	4
.nv.constant0._Z20KernelNeighbourColorPbPiS_iS0_:
	.zero		936


//--------------------- SYMBOLS --------------------------

	.type		.nv.reservedSmem.offset0,@object
	.size		.nv.reservedSmem.offset0,0x4
